//
// Generated by NVIDIA NVVM Compiler
//
// Compiler Build ID: CL-36424714
// Cuda compilation tools, release 13.0, V13.0.88
// Based on NVVM 20.0.0
//

.version 9.0
.target sm_100
.address_size 64

	// .globl	_Z6vecAddPdS_S_i

.visible .entry _Z6vecAddPdS_S_i(
	.param .u64 .ptr .align 1 _Z6vecAddPdS_S_i_param_0,
	.param .u64 .ptr .align 1 _Z6vecAddPdS_S_i_param_1,
	.param .u64 .ptr .align 1 _Z6vecAddPdS_S_i_param_2,
	.param .u32 _Z6vecAddPdS_S_i_param_3
)
{
	.reg .pred 	%p<3>;
	.reg .b32 	%r<11>;
	.reg .b64 	%rd<11>;
	.reg .b64 	%fd<4>;

	ld.param.u64 	%rd4, [_Z6vecAddPdS_S_i_param_0];
	ld.param.u64 	%rd5, [_Z6vecAddPdS_S_i_param_1];
	ld.param.u64 	%rd6, [_Z6vecAddPdS_S_i_param_2];
	ld.param.u32 	%r6, [_Z6vecAddPdS_S_i_param_3];
	mov.u32 	%r7, %ctaid.x;
	mov.u32 	%r1, %ntid.x;
	mov.u32 	%r8, %tid.x;
	mad.lo.s32 	%r10, %r7, %r1, %r8;
	setp.ge.s32 	%p1, %r10, %r6;
	@%p1 bra 	$L__BB0_3;
	mov.u32 	%r9, %nctaid.x;
	mul.lo.s32 	%r3, %r1, %r9;
	cvta.to.global.u64 	%rd1, %rd4;
	cvta.to.global.u64 	%rd2, %rd5;
	cvta.to.global.u64 	%rd3, %rd6;
$L__BB0_2:
	mul.wide.s32 	%rd7, %r10, 8;
	add.s64 	%rd8, %rd1, %rd7;
	ld.global.f64 	%fd1, [%rd8];
	add.s64 	%rd9, %rd2, %rd7;
	ld.global.f64 	%fd2, [%rd9];
	add.f64 	%fd3, %fd1, %fd2;
	add.s64 	%rd10, %rd3, %rd7;
	st.global.f64 	[%rd10], %fd3;
	add.s32 	%r10, %r10, %r3;
	setp.lt.s32 	%p2, %r10, %r6;
	@%p2 bra 	$L__BB0_2;
$L__BB0_3:
	ret;

}


// ===== COMPILED SASS (sm_100) =====

	.target	sm_100

	.elftype	@"ET_EXEC"


//--------------------- .note.nv.tkinfo           --------------------------
	.section	.note.nv.tkinfo,"",@"SHT_NOTE"
	.sectionflags	@"SHF_NOTE_NV_TKINFO"
	.tkinfo
        /*0018*/ 	.word	0x00000002
        /*0030*/ 	.string	""
        /*0030*/ 	.string	"ptxas"
        /*0030*/ 	.string	"Cuda compilation tools, release 13.0, V13.0.88"
        /*0030*/ 	.string	"Build cuda_13.0.r13.0/compiler.36424714_0"
        /*0030*/ 	.string	"-arch sm_100 -m 64 "



//--------------------- .note.nv.cuinfo           --------------------------
	.section	.note.nv.cuinfo,"",@"SHT_NOTE"
	.sectionflags	@"SHF_NOTE_NV_CUINFO"
        /*0018*/ 	.short	0x0002
        /*001a*/ 	.short	0x0064
        /*001c*/ 	.short	0x0082
	.zero		2


//--------------------- .nv.info                  --------------------------
	.section	.nv.info,"",@"SHT_CUDA_INFO"
	.align	4


	//----- nvinfo : EIATTR_REGCOUNT
	.align		4
        /*0000*/ 	.byte	0x04, 0x2f
        /*0002*/ 	.short	(.L_1 - .L_0)
	.align		4
.L_0:
        /*0004*/ 	.word	index@(_Z6vecAddPdS_S_i)
        /*0008*/ 	.word	0x00000014


	//----- nvinfo : EIATTR_FRAME_SIZE
	.align		4
.L_1:
        /*000c*/ 	.byte	0x04, 0x11
        /*000e*/ 	.short	(.L_3 - .L_2)
	.align		4
.L_2:
        /*0010*/ 	.word	index@(_Z6vecAddPdS_S_i)
        /*0014*/ 	.word	0x00000000


	//----- nvinfo : EIATTR_MIN_STACK_SIZE
	.align		4
.L_3:
        /*0018*/ 	.byte	0x04, 0x12
        /*001a*/ 	.short	(.L_5 - .L_4)
	.align		4
.L_4:
        /*001c*/ 	.word	index@(_Z6vecAddPdS_S_i)
        /*0020*/ 	.word	0x00000000
.L_5:


//--------------------- .nv.compat                --------------------------
	.section	.nv.compat,"",@"SHT_CUDA_COMPAT_INFO"
	.align	4
        /*0000*/ 	.byte	0x02, 0x09, 0x00, 0x00, 0x02, 0x02, 0x01, 0x00, 0x02, 0x05, 0x05, 0x00, 0x03, 0x07, 0x01, 0x01
        /*0010*/ 	.byte	0x02, 0x03, 0x00, 0x00, 0x02, 0x06, 0x01, 0x00, 0x04, 0x0b, 0x08, 0x00, 0x01, 0x00, 0x00, 0x00
        /*0020*/ 	.byte	0x00, 0x00, 0x00, 0x00


//--------------------- .nv.info._Z6vecAddPdS_S_i --------------------------
	.section	.nv.info._Z6vecAddPdS_S_i,"",@"SHT_CUDA_INFO"
	.sectionflags	@""
	.align	4


	//----- nvinfo : EIATTR_CUDA_API_VERSION
	.align		4
        /*0000*/ 	.byte	0x04, 0x37
        /*0002*/ 	.short	(.L_7 - .L_6)
.L_6:
        /*0004*/ 	.word	0x00000082


	//----- nvinfo : EIATTR_KPARAM_INFO
	.align		4
.L_7:
        /*0008*/ 	.byte	0x04, 0x17
        /*000a*/ 	.short	(.L_9 - .L_8)
.L_8:
        /*000c*/ 	.word	0x00000000
        /*0010*/ 	.short	0x0003
        /*0012*/ 	.short	0x0018
        /*0014*/ 	.byte	0x00, 0xf0, 0x11, 0x00


	//----- nvinfo : EIATTR_KPARAM_INFO
	.align		4
.L_9:
        /*0018*/ 	.byte	0x04, 0x17
        /*001a*/ 	.short	(.L_11 - .L_10)
.L_10:
        /*001c*/ 	.word	0x00000000
        /*0020*/ 	.short	0x0002
        /*0022*/ 	.short	0x0010
        /*0024*/ 	.byte	0x00, 0xf5, 0x21, 0x00


	//----- nvinfo : EIATTR_KPARAM_INFO
	.align		4
.L_11:
        /*0028*/ 	.byte	0x04, 0x17
        /*002a*/ 	.short	(.L_13 - .L_12)
.L_12:
        /*002c*/ 	.word	0x00000000
        /*0030*/ 	.short	0x0001
        /*0032*/ 	.short	0x0008
        /*0034*/ 	.byte	0x00, 0xf5, 0x21, 0x00


	//----- nvinfo : EIATTR_KPARAM_INFO
	.align		4
.L_13:
        /*0038*/ 	.byte	0x04, 0x17
        /*003a*/ 	.short	(.L_15 - .L_14)
.L_14:
        /*003c*/ 	.word	0x00000000
        /*0040*/ 	.short	0x0000
        /*0042*/ 	.short	0x0000
        /*0044*/ 	.byte	0x00, 0xf5, 0x21, 0x00


	//----- nvinfo : EIATTR_SPARSE_MMA_MASK
	.align		4
.L_15:
        /*0048*/ 	.byte	0x03, 0x50
        /*004a*/ 	.short	0x0000


	//----- nvinfo : EIATTR_MAXREG_COUNT
	.align		4
        /*004c*/ 	.byte	0x03, 0x1b
        /*004e*/ 	.short	0x00ff


	//----- nvinfo : EIATTR_MERCURY_ISA_VERSION
	.align		4
        /*0050*/ 	.byte	0x03, 0x5f
        /*0052*/ 	.short	0x0101


	//----- nvinfo : EIATTR_VRC_CTA_INIT_COUNT
	.align		4
        /*0054*/ 	.byte	0x02, 0x4a
	.zero		1
	.zero		1


	//----- nvinfo : EIATTR_EXIT_INSTR_OFFSETS
	.align		4
        /*0058*/ 	.byte	0x04, 0x1c
        /*005a*/ 	.short	(.L_17 - .L_16)


	//   ....[0]....
.L_16:
        /*005c*/ 	.word	0x00000070


	//   ....[1]....
        /*0060*/ 	.word	0x00000180


	//----- nvinfo : EIATTR_CRS_STACK_SIZE
	.align		4
.L_17:
        /*0064*/ 	.byte	0x04, 0x1e
        /*0066*/ 	.short	(.L_19 - .L_18)
.L_18:
        /*0068*/ 	.word	0x00000000


	//----- nvinfo : EIATTR_CBANK_PARAM_SIZE
	.align		4
.L_19:
        /*006c*/ 	.byte	0x03, 0x19
        /*006e*/ 	.short	0x001c


	//----- nvinfo : EIATTR_PARAM_CBANK
	.align		4
        /*0070*/ 	.byte	0x04, 0x0a
        /*0072*/ 	.short	(.L_21 - .L_20)
	.align		4
.L_20:
        /*0074*/ 	.word	index@(.nv.constant0._Z6vecAddPdS_S_i)
        /*0078*/ 	.short	0x0380
        /*007a*/ 	.short	0x001c


	//----- nvinfo : EIATTR_SW_WAR
	.align		4
.L_21:
        /*007c*/ 	.byte	0x04, 0x36
        /*007e*/ 	.short	(.L_23 - .L_22)
.L_22:
        /*0080*/ 	.word	0x00000008
.L_23:


//--------------------- .nv.callgraph             --------------------------
	.section	.nv.callgraph,"",@"SHT_CUDA_CALLGRAPH"
	.align	4
	.sectionentsize	8
	.align		4
        /*0000*/ 	.word	0x00000000
	.align		4
        /*0004*/ 	.word	0xffffffff
	.align		4
        /*0008*/ 	.word	0x00000000
	.align		4
        /*000c*/ 	.word	0xfffffffe
	.align		4
        /*0010*/ 	.word	0x00000000
	.align		4
        /*0014*/ 	.word	0xfffffffd
	.align		4
        /*0018*/ 	.word	0x00000000
	.align		4
        /*001c*/ 	.word	0xfffffffc


//--------------------- .text._Z6vecAddPdS_S_i    --------------------------
	.section	.text._Z6vecAddPdS_S_i,"ax",@progbits
	.align	128
        .global         _Z6vecAddPdS_S_i
        .type           _Z6vecAddPdS_S_i,@function
        .size           _Z6vecAddPdS_S_i,(.L_x_2 - _Z6vecAddPdS_S_i)
        .other          _Z6vecAddPdS_S_i,@"STO_CUDA_ENTRY STV_DEFAULT"
_Z6vecAddPdS_S_i:
.text._Z6vecAddPdS_S_i:
[----:B------:R-:W-:Y:S01]  /*0000*/  LDC R1, c[0x0][0x37c] ;  /* 0x0000df00ff017b82 */ /* 0x000fe20000000800 */
[----:B------:R-:W0:Y:S07]  /*0010*/  S2R R0, SR_TID.X ;  /* 0x0000000000007919 */ /* 0x000e2e0000002100 */
[----:B------:R-:W0:Y:S01]  /*0020*/  S2UR UR4, SR_CTAID.X ;  /* 0x00000000000479c3 */ /* 0x000e220000002500 */
[----:B------:R-:W1:Y:S07]  /*0030*/  LDCU UR5, c[0x0][0x398] ;  /* 0x00007300ff0577ac */ /* 0x000e6e0008000800 */
[----:B------:R-:W0:Y:S02]  /*0040*/  LDC R17, c[0x0][0x360] ;  /* 0x0000d800ff117b82 */ /* 0x000e240000000800 */
[----:B0-----:R-:W-:-:S05]  /*0050*/  IMAD R0, R17, UR4, R0 ;  /* 0x0000000411007c24 */ /* 0x001fca000f8e0200 */
[----:B-1----:R-:W-:-:S13]  /*0060*/  ISETP.GE.AND P0, PT, R0, UR5, PT ;  /* 0x0000000500007c0c */ /* 0x002fda000bf06270 */
[----:B------:R-:W-:Y:S05]  /*0070*/  @P0 EXIT ;  /* 0x000000000000094d */ /* 0x000fea0003800000 */
[----:B------:R-:W0:Y:S01]  /*0080*/  LDC.64 R14, c[0x0][0x390] ;  /* 0x0000e400ff0e7b82 */ /* 0x000e220000000a00 */
[----:B------:R-:W1:Y:S01]  /*0090*/  LDCU UR4, c[0x0][0x370] ;  /* 0x00006e00ff0477ac */ /* 0x000e620008000800 */
[----:B------:R-:W2:Y:S06]  /*00a0*/  LDCU.64 UR6, c[0x0][0x358] ;  /* 0x00006b00ff0677ac */ /* 0x000eac0008000a00 */
[----:B------:R-:W3:Y:S08]  /*00b0*/  LDC.64 R10, c[0x0][0x380] ;  /* 0x0000e000ff0a7b82 */ /* 0x000ef00000000a00 */
[----:B------:R-:W4:Y:S01]  /*00c0*/  LDC.64 R12, c[0x0][0x388] ;  /* 0x0000e200ff0c7b82 */ /* 0x000f220000000a00 */
[----:B-1----:R-:W-:-:S07]  /*00d0*/  IMAD R17, R17, UR4, RZ ;  /* 0x0000000411117c24 */ /* 0x002fce000f8e02ff */
.L_x_0:
[----:B---3--:R-:W-:-:S04]  /*00e0*/  IMAD.WIDE R2, R0, 0x8, R10 ;  /* 0x0000000800027825 */ /* 0x008fc800078e020a */
[C---:B----4-:R-:W-:Y:S02]  /*00f0*/  IMAD.WIDE R4, R0.reuse, 0x8, R12 ;  /* 0x0000000800047825 */ /* 0x050fe400078e020c */
[----:B--2---:R-:W2:Y:S04]  /*0100*/  LDG.E.64 R2, desc[UR6][R2.64] ;  /* 0x0000000602027981 */ /* 0x004ea8000c1e1b00 */
[----:B------:R-:W2:Y:S01]  /*0110*/  LDG.E.64 R4, desc[UR6][R4.64] ;  /* 0x0000000604047981 */ /* 0x000ea2000c1e1b00 */
[----:B01----:R-:W-:Y:S01]  /*0120*/  IMAD.WIDE R8, R0, 0x8, R14 ;  /* 0x0000000800087825 */ /* 0x003fe200078e020e */
[----:B------:R-:W-:-:S04]  /*0130*/  IADD3 R0, PT, PT, R17, R0, RZ ;  /* 0x0000000011007210 */ /* 0x000fc80007ffe0ff */
[----:B------:R-:W-:Y:S01]  /*0140*/  ISETP.GE.AND P0, PT, R0, UR5, PT ;  /* 0x0000000500007c0c */ /* 0x000fe2000bf06270 */
[----:B--2---:R-:W-:-:S07]  /*0150*/  DADD R6, R2, R4 ;  /* 0x0000000002067229 */ /* 0x004fce0000000004 */
[----:B------:R1:W-:Y:S05]  /*0160*/  STG.E.64 desc[UR6][R8.64], R6 ;  /* 0x0000000608007986 */ /* 0x0003ea000c101b06 */
[----:B------:R-:W-:Y:S05]  /*0170*/  @!P0 BRA `(.L_x_0) ;  /* 0xfffffffc00d88947 */ /* 0x000fea000383ffff */
[----:B------:R-:W-:Y:S05]  /*0180*/  EXIT ;  /* 0x000000000000794d */ /* 0x000fea0003800000 */
.L_x_1:
[----:B------:R-:W-:-:S00]  /*0190*/  BRA `(.L_x_1) ;  /* 0xfffffffc00fc7947 */ /* 0x000fc0000383ffff */
[----:B------:R-:W-:-:S00]  /*01a0*/  NOP ;  /* 0x0000000000007918 */ /* 0x000fc00000000000 */
        /* <DEDUP_REMOVED lines=13> */
.L_x_2:


//--------------------- .nv.shared.reserved.0     --------------------------
	.section	.nv.shared.reserved.0,"aw",@nobits
	.weak		__nv_reservedSMEM_offset_0_alias
	.size		__nv_reservedSMEM_offset_0_alias, 0, 64
	.other		__nv_reservedSMEM_offset_0_alias,@"STO_CUDA_RESERVED_SHARED STV_DEFAULT"
__nv_reservedSMEM_offset_0_alias:
	.zero		0
	.zero		64


//--------------------- .nv.constant0._Z6vecAddPdS_S_i --------------------------
	.section	.nv.constant0._Z6vecAddPdS_S_i,"a",@progbits
	.sectionflags	@""
	.align	4
.nv.constant0._Z6vecAddPdS_S_i:
	.zero		924


//--------------------- SYMBOLS --------------------------

	.type		.nv.reservedSmem.offset0,@object
	.size		.nv.reservedSmem.offset0,0x4
